	.headerflags	@"EF_CUDA_TEXMODE_UNIFIED EF_CUDA_64BIT_ADDRESS EF_CUDA_ACCELERATORS EF_CUDA_SM90 EF_CUDA_VIRTUAL_SM(EF_CUDA_SM90)"
	.elftype	@"ET_EXEC"


//--------------------- .nv.info                  --------------------------
	.section	.nv.info,"",@"SHT_CUDA_INFO"
	.align	4


	//----- nvinfo : EIATTR_REGCOUNT
	.align		4
        /*0000*/ 	.byte	0x04, 0x2f
        /*0002*/ 	.short	(.L_3 - .L_2)
	.align		4
.L_2:
        /*0004*/ 	.word	index@(triton_poi_fused__native_batch_norm_legit_no_training_relu_15)
        /*0008*/ 	.word	0x0000001d


	//----- nvinfo : EIATTR_MIN_STACK_SIZE
	.align		4
.L_3:
        /*000c*/ 	.byte	0x04, 0x12
        /*000e*/ 	.short	(.L_5 - .L_4)
	.align		4
.L_4:
        /*0010*/ 	.word	index@(triton_poi_fused__native_batch_norm_legit_no_training_relu_15)
        /*0014*/ 	.word	0x00000000


	//----- nvinfo : EIATTR_FRAME_SIZE
	.align		4
.L_5:
        /*0018*/ 	.byte	0x04, 0x11
        /*001a*/ 	.short	(.L_7 - .L_6)
	.align		4
.L_6:
        /*001c*/ 	.word	index@(triton_poi_fused__native_batch_norm_legit_no_training_relu_15)
        /*0020*/ 	.word	0x00000000


	//----- nvinfo : EIATTR_MIN_STACK_SIZE
	.align		4
.L_7:
        /*0024*/ 	.byte	0x04, 0x12
        /*0026*/ 	.short	(.L_9 - .L_8)
	.align		4
.L_8:
        /*0028*/ 	.word	index@(triton_poi_fused__native_batch_norm_legit_no_training_relu_15)
        /*002c*/ 	.word	0x00000000
.L_9:


//--------------------- .nv.info.triton_poi_fused__native_batch_norm_legit_no_training_relu_15 --------------------------
	.section	.nv.info.triton_poi_fused__native_batch_norm_legit_no_training_relu_15,"",@"SHT_CUDA_INFO"
	.sectionflags	@""
	.align	4


	//----- nvinfo : EIATTR_CUDA_API_VERSION
	.align		4
        /*0000*/ 	.byte	0x04, 0x37
        /*0002*/ 	.short	(.L_11 - .L_10)
.L_10:
        /*0004*/ 	.word	0x0000007c


	//----- nvinfo : EIATTR_KPARAM_INFO
	.align		4
.L_11:
        /*0008*/ 	.byte	0x04, 0x17
        /*000a*/ 	.short	(.L_13 - .L_12)
.L_12:
        /*000c*/ 	.word	0x00000000
        /*0010*/ 	.short	0x0006
        /*0012*/ 	.short	0x0030
        /*0014*/ 	.byte	0x00, 0xf0, 0x11, 0x00


	//----- nvinfo : EIATTR_KPARAM_INFO
	.align		4
.L_13:
        /*0018*/ 	.byte	0x04, 0x17
        /*001a*/ 	.short	(.L_15 - .L_14)
.L_14:
        /*001c*/ 	.word	0x00000000
        /*0020*/ 	.short	0x0005
        /*0022*/ 	.short	0x0028
        /*0024*/ 	.byte	0x00, 0xf4, 0x21, 0x00


	//----- nvinfo : EIATTR_KPARAM_INFO
	.align		4
.L_15:
        /*0028*/ 	.byte	0x04, 0x17
        /*002a*/ 	.short	(.L_17 - .L_16)
.L_16:
        /*002c*/ 	.word	0x00000000
        /*0030*/ 	.short	0x0004
        /*0032*/ 	.short	0x0020
        /*0034*/ 	.byte	0x00, 0xf4, 0x21, 0x00


	//----- nvinfo : EIATTR_KPARAM_INFO
	.align		4
.L_17:
        /*0038*/ 	.byte	0x04, 0x17
        /*003a*/ 	.short	(.L_19 - .L_18)
.L_18:
        /*003c*/ 	.word	0x00000000
        /*0040*/ 	.short	0x0003
        /*0042*/ 	.short	0x0018
        /*0044*/ 	.byte	0x00, 0xf4, 0x21, 0x00


	//----- nvinfo : EIATTR_KPARAM_INFO
	.align		4
.L_19:
        /*0048*/ 	.byte	0x04, 0x17
        /*004a*/ 	.short	(.L_21 - .L_20)
.L_20:
        /*004c*/ 	.word	0x00000000
        /*0050*/ 	.short	0x0002
        /*0052*/ 	.short	0x0010
        /*0054*/ 	.byte	0x00, 0xf4, 0x21, 0x00


	//----- nvinfo : EIATTR_KPARAM_INFO
	.align		4
.L_21:
        /*0058*/ 	.byte	0x04, 0x17
        /*005a*/ 	.short	(.L_23 - .L_22)
.L_22:
        /*005c*/ 	.word	0x00000000
        /*0060*/ 	.short	0x0001
        /*0062*/ 	.short	0x0008
        /*0064*/ 	.byte	0x00, 0xf4, 0x21, 0x00


	//----- nvinfo : EIATTR_KPARAM_INFO
	.align		4
.L_23:
        /*0068*/ 	.byte	0x04, 0x17
        /*006a*/ 	.short	(.L_25 - .L_24)
.L_24:
        /*006c*/ 	.word	0x00000000
        /*0070*/ 	.short	0x0000
        /*0072*/ 	.short	0x0000
        /*0074*/ 	.byte	0x00, 0xf4, 0x21, 0x00


	//----- nvinfo : EIATTR_SPARSE_MMA_MASK
	.align		4
.L_25:
        /*0078*/ 	.byte	0x03, 0x50
        /*007a*/ 	.short	0x0000


	//----- nvinfo : EIATTR_MAXREG_COUNT
	.align		4
        /*007c*/ 	.byte	0x03, 0x1b
        /*007e*/ 	.short	0x00ff


	//----- nvinfo : EIATTR_EXIT_INSTR_OFFSETS
	.align		4
        /*0080*/ 	.byte	0x04, 0x1c
        /*0082*/ 	.short	(.L_27 - .L_26)


	//   ....[0]....
.L_26:
        /*0084*/ 	.word	0x000005b0


	//----- nvinfo : EIATTR_REQNTID
	.align		4
.L_27:
        /*0088*/ 	.byte	0x04, 0x10
        /*008a*/ 	.short	(.L_29 - .L_28)
.L_28:
        /*008c*/ 	.word	0x00000080
        /*0090*/ 	.word	0x00000001
        /*0094*/ 	.word	0x00000001


	//----- nvinfo : EIATTR_CBANK_PARAM_SIZE
	.align		4
.L_29:
        /*0098*/ 	.byte	0x03, 0x19
        /*009a*/ 	.short	0x0034


	//----- nvinfo : EIATTR_PARAM_CBANK
	.align		4
        /*009c*/ 	.byte	0x04, 0x0a
        /*009e*/ 	.short	(.L_31 - .L_30)
	.align		4
.L_30:
        /*00a0*/ 	.word	index@(.nv.constant0.triton_poi_fused__native_batch_norm_legit_no_training_relu_15)
        /*00a4*/ 	.short	0x0210
        /*00a6*/ 	.short	0x0034


	//----- nvinfo : EIATTR_SW_WAR
	.align		4
.L_31:
        /*00a8*/ 	.byte	0x04, 0x36
        /*00aa*/ 	.short	(.L_33 - .L_32)
.L_32:
        /*00ac*/ 	.word	0x00000008
.L_33:


//--------------------- .nv.callgraph             --------------------------
	.section	.nv.callgraph,"",@"SHT_CUDA_CALLGRAPH"
	.align	4
	.sectionentsize	8
	.align		4
        /*0000*/ 	.word	0x00000000
	.align		4
        /*0004*/ 	.word	0xffffffff
	.align		4
        /*0008*/ 	.word	0x00000000
	.align		4
        /*000c*/ 	.word	0xfffffffe
	.align		4
        /*0010*/ 	.word	0x00000000
	.align		4
        /*0014*/ 	.word	0xfffffffd
	.align		4
        /*0018*/ 	.word	0x00000000
	.align		4
        /*001c*/ 	.word	0xfffffffc


//--------------------- .nv.constant4             --------------------------
	.section	.nv.constant4,"a",@progbits
	.align	8
	.align		8
.nv.constant4:
        /*0000*/ 	.dword	_$_str
	.align		8
        /*0008*/ 	.dword	_$_str_$_2


//--------------------- .text.triton_poi_fused__native_batch_norm_legit_no_training_relu_15 --------------------------
	.section	.text.triton_poi_fused__native_batch_norm_legit_no_training_relu_15,"ax",@progbits
	.align	128
        .global         triton_poi_fused__native_batch_norm_legit_no_training_relu_15
        .type           triton_poi_fused__native_batch_norm_legit_no_training_relu_15,@function
        .size           triton_poi_fused__native_batch_norm_legit_no_training_relu_15,(.L_x_1 - triton_poi_fused__native_batch_norm_legit_no_training_relu_15)
        .other          triton_poi_fused__native_batch_norm_legit_no_training_relu_15,@"STO_CUDA_ENTRY STV_DEFAULT"
triton_poi_fused__native_batch_norm_legit_no_training_relu_15:
.text.triton_poi_fused__native_batch_norm_legit_no_training_relu_15:
[----:B------:R-:W-:Y:S01]  /*0000*/  LDC R1, c[0x0][0x28] ;  /* 0x00000a00ff017b82 */ /* 0x000fe20000000800 */
[----:B------:R-:W1:Y:S07]  /*0010*/  S2R R0, SR_TID.X ;  /* 0x0000000000007919 */ /* 0x000e6e0000002100 */
[----:B------:R-:W2:Y:S01]  /*0020*/  LDC.64 R20, c[0x0][0x220] ;  /* 0x00008800ff147b82 */ /* 0x000ea20000000a00 */
[----:B------:R-:W-:Y:S01]  /*0030*/  ULDC.64 UR4, c[0x0][0x208] ;  /* 0x0000820000047ab9 */ /* 0x000fe20000000a00 */
[----:B------:R-:W3:Y:S06]  /*0040*/  S2R R5, SR_CTAID.X ;  /* 0x0000000000057919 */ /* 0x000eec0000002500 */
[----:B------:R-:W4:Y:S08]  /*0050*/  LDC.64 R12, c[0x0][0x210] ;  /* 0x00008400ff0c7b82 */ /* 0x000f300000000a00 */
[----:B------:R-:W5:Y:S08]  /*0060*/  LDC.64 R16, c[0x0][0x218] ;  /* 0x00008600ff107b82 */ /* 0x000f700000000a00 */
[----:B------:R-:W5:Y:S01]  /*0070*/  LDC.64 R8, c[0x0][0x228] ;  /* 0x00008a00ff087b82 */ /* 0x000f620000000a00 */
[----:B-1----:R-:W-:-:S02]  /*0080*/  SHF.L.U32 R0, R0, 0x2, RZ ;  /* 0x0000000200007819 */ /* 0x002fc400000006ff */
[----:B---3--:R-:W-:Y:S02]  /*0090*/  SHF.R.S32.HI R3, RZ, 0x16, R5 ;  /* 0x00000016ff037819 */ /* 0x008fe40000011405 */
[----:B------:R-:W-:Y:S02]  /*00a0*/  LOP3.LUT R0, R0, 0x1fc, RZ, 0xc0, !PT ;  /* 0x000001fc00007812 */ /* 0x000fe400078ec0ff */
[----:B------:R-:W-:Y:S02]  /*00b0*/  SGXT R3, R3, 0x1 ;  /* 0x000000010303781a */ /* 0x000fe40000000200 */
[----:B------:R-:W-:Y:S02]  /*00c0*/  LEA R0, R5, R0, 0x9 ;  /* 0x0000000005007211 */ /* 0x000fe400078e48ff */
[----:B------:R-:W1:Y:S02]  /*00d0*/  LDC.64 R4, c[0x0][0x230] ;  /* 0x00008c00ff047b82 */ /* 0x000e640000000a00 */
[----:B------:R-:W-:-:S04]  /*00e0*/  LEA.HI R3, R3, R0, RZ, 0x8 ;  /* 0x0000000003037211 */ /* 0x000fc800078f40ff */
[----:B------:R-:W-:-:S04]  /*00f0*/  LOP3.LUT R3, R3, 0xffffff00, RZ, 0xc0, !PT ;  /* 0xffffff0003037812 */ /* 0x000fc800078ec0ff */
[----:B------:R-:W-:-:S05]  /*0100*/  IADD3 R2, R0, -R3, RZ ;  /* 0x8000000300027210 */ /* 0x000fca0007ffe0ff */
[----:B--2---:R-:W-:-:S06]  /*0110*/  IMAD.WIDE R20, R2, 0x4, R20 ;  /* 0x0000000402147825 */ /* 0x004fcc00078e0214 */
[----:B------:R-:W2:Y:S01]  /*0120*/  LDG.E.EL.128 R20, desc[UR4][R20.64] ;  /* 0x0000000414147981 */ /* 0x000ea2000c2e1d00 */
[----:B----4-:R-:W-:-:S04]  /*0130*/  IMAD.WIDE R12, R0, 0x4, R12 ;  /* 0x00000004000c7825 */ /* 0x010fc800078e020c */
[C---:B-----5:R-:W-:Y:S02]  /*0140*/  IMAD.WIDE R16, R2.reuse, 0x4, R16 ;  /* 0x0000000402107825 */ /* 0x060fe400078e0210 */
[----:B------:R-:W3:Y:S04]  /*0150*/  LDG.E.128 R12, desc[UR4][R12.64] ;  /* 0x000000040c0c7981 */ /* 0x000ee8000c1e1d00 */
[----:B------:R-:W3:Y:S01]  /*0160*/  LDG.E.EL.128 R16, desc[UR4][R16.64] ;  /* 0x0000000410107981 */ /* 0x000ee2000c2e1d00 */
[----:B0-----:R-:W-:-:S04]  /*0170*/  IMAD.WIDE R8, R2, 0x4, R8 ;  /* 0x0000000402087825 */ /* 0x001fc800078e0208 */
[----:B-1----:R-:W-:Y:S02]  /*0180*/  IMAD.WIDE R4, R2, 0x4, R4 ;  /* 0x0000000402047825 */ /* 0x002fe400078e0204 */
[----:B------:R-:W4:Y:S04]  /*0190*/  LDG.E.EL.128 R8, desc[UR4][R8.64] ;  /* 0x0000000408087981 */ /* 0x000f28000c2e1d00 */
[----:B------:R-:W4:Y:S01]  /*01a0*/  LDG.E.EL.128 R4, desc[UR4][R4.64] ;  /* 0x0000000404047981 */ /* 0x000f22000c2e1d00 */
[----:B--2---:R-:W-:Y:S01]  /*01b0*/  FADD R22, R22, 9.9999997473787516356e-06 ;  /* 0x3727c5ac16167421 */ /* 0x004fe20000000000 */
[----:B------:R-:W-:Y:S01]  /*01c0*/  FADD R23, R23, 9.9999997473787516356e-06 ;  /* 0x3727c5ac17177421 */ /* 0x000fe20000000000 */
[----:B------:R-:W-:Y:S01]  /*01d0*/  FADD R2, R20, 9.9999997473787516356e-06 ;  /* 0x3727c5ac14027421 */ /* 0x000fe20000000000 */
[----:B------:R-:W-:Y:S01]  /*01e0*/  FADD R21, R21, 9.9999997473787516356e-06 ;  /* 0x3727c5ac15157421 */ /* 0x000fe20000000000 */
[----:B------:R-:W0:Y:S01]  /*01f0*/  MUFU.SQRT R24, R22 ;  /* 0x0000001600187308 */ /* 0x000e220000002000 */
[----:B------:R-:W-:Y:S01]  /*0200*/  HFMA2.MMA R20, -RZ, RZ, 1.625, 0 ;  /* 0x3e800000ff147435 */ /* 0x000fe200000001ff */
[----:B---3--:R-:W-:-:S06]  /*0210*/  FADD R12, R12, -R16 ;  /* 0x800000100c0c7221 */ /* 0x008fcc0000000000 */
[----:B------:R-:W1:Y:S01]  /*0220*/  MUFU.SQRT R23, R23 ;  /* 0x0000001700177308 */ /* 0x000e620000002000 */
[----:B------:R-:W-:Y:S01]  /*0230*/  FADD R13, R13, -R17 ;  /* 0x800000110d0d7221 */ /* 0x000fe20000000000 */
[----:B------:R-:W-:Y:S01]  /*0240*/  FADD R14, R14, -R18 ;  /* 0x800000120e0e7221 */ /* 0x000fe20000000000 */
[----:B------:R-:W-:Y:S01]  /*0250*/  FADD R18, R15, -R19 ;  /* 0x800000130f127221 */ /* 0x000fe20000000000 */
[----:B0-----:R-:W-:-:S04]  /*0260*/  FSETP.GT.AND P6, PT, R24, 8.50705917302346158658e+37, PT ;  /* 0x7e8000001800780b */ /* 0x001fc80003fc4000 */
[----:B------:R0:W2:Y:S01]  /*0270*/  MUFU.SQRT R25, R2 ;  /* 0x0000000200197308 */ /* 0x0000a20000002000 */
[----:B------:R-:W-:Y:S02]  /*0280*/  FSETP.GEU.AND P1, PT, R24, 1.175494350822287508e-38, PT ;  /* 0x008000001800780b */ /* 0x000fe40003f2e000 */
[----:B-1----:R-:W-:-:S05]  /*0290*/  FSETP.GT.AND P5, PT, R23, 8.50705917302346158658e+37, PT ;  /* 0x7e8000001700780b */ /* 0x002fca0003fa4000 */
[----:B------:R1:W3:Y:S01]  /*02a0*/  MUFU.SQRT R26, R21 ;  /* 0x00000015001a7308 */ /* 0x0002e20000002000 */
[----:B------:R-:W-:Y:S01]  /*02b0*/  FSETP.GEU.AND P2, PT, R23, 1.175494350822287508e-38, PT ;  /* 0x008000001700780b */ /* 0x000fe20003f4e000 */
[----:B0-----:R-:W0:Y:S01]  /*02c0*/  LDC.64 R2, c[0x0][0x238] ;  /* 0x00008e00ff027b82 */ /* 0x001e220000000a00 */
[----:B------:R-:W-:Y:S01]  /*02d0*/  FSEL R16, R20, 1, P5 ;  /* 0x3f80000014107808 */ /* 0x000fe20002800000 */
[----:B------:R-:W-:Y:S01]  /*02e0*/  @P6 FMUL R24, R24, 0.25 ;  /* 0x3e80000018186820 */ /* 0x000fe20000400000 */
[----:B--2---:R-:W-:-:S03]  /*02f0*/  FSETP.GT.AND P3, PT, R25, 8.50705917302346158658e+37, PT ;  /* 0x7e8000001900780b */ /* 0x004fc60003f64000 */
[----:B------:R-:W-:Y:S01]  /*0300*/  @!P1 FMUL R24, R24, 16777216 ;  /* 0x4b80000018189820 */ /* 0x000fe20000400000 */
[----:B-1----:R-:W-:Y:S02]  /*0310*/  FSEL R21, R20, 1, P6 ;  /* 0x3f80000014157808 */ /* 0x002fe40003000000 */
[----:B------:R-:W-:Y:S01]  /*0320*/  FSETP.GEU.AND P6, PT, R25, 1.175494350822287508e-38, PT ;  /* 0x008000001900780b */ /* 0x000fe20003fce000 */
[----:B------:R-:W-:Y:S02]  /*0330*/  @P5 FMUL R23, R23, 0.25 ;  /* 0x3e80000017175820 */ /* 0x000fe40000400000 */
[----:B------:R-:W1:Y:S01]  /*0340*/  MUFU.RCP R24, R24 ;  /* 0x0000001800187308 */ /* 0x000e620000001000 */
[C---:B---3--:R-:W-:Y:S01]  /*0350*/  FSETP.GT.AND P4, PT, R26.reuse, 8.50705917302346158658e+37, PT ;  /* 0x7e8000001a00780b */ /* 0x048fe20003f84000 */
[----:B------:R-:W-:Y:S01]  /*0360*/  @!P2 FMUL R23, R23, 16777216 ;  /* 0x4b8000001717a820 */ /* 0x000fe20000400000 */
[----:B------:R-:W-:Y:S01]  /*0370*/  FSETP.GEU.AND P0, PT, R26, 1.175494350822287508e-38, PT ;  /* 0x008000001a00780b */ /* 0x000fe20003f0e000 */
[----:B------:R-:W-:Y:S01]  /*0380*/  @!P2 FMUL R16, R16, 16777216 ;  /* 0x4b8000001010a820 */ /* 0x000fe20000400000 */
[C---:B------:R-:W-:Y:S01]  /*0390*/  FSEL R17, R20.reuse, 1, P4 ;  /* 0x3f80000014117808 */ /* 0x040fe20002000000 */
[----:B------:R-:W-:Y:S01]  /*03a0*/  @P3 FMUL R25, R25, 0.25 ;  /* 0x3e80000019193820 */ /* 0x000fe20000400000 */
[----:B------:R-:W-:Y:S01]  /*03b0*/  FSEL R20, R20, 1, P3 ;  /* 0x3f80000014147808 */ /* 0x000fe20001800000 */
[----:B------:R-:W2:Y:S01]  /*03c0*/  MUFU.RCP R23, R23 ;  /* 0x0000001700177308 */ /* 0x000ea20000001000 */
[----:B------:R-:W-:Y:S01]  /*03d0*/  @!P1 FMUL R21, R21, 16777216 ;  /* 0x4b80000015159820 */ /* 0x000fe20000400000 */
[----:B------:R-:W-:-:S02]  /*03e0*/  @!P6 FMUL R25, R25, 16777216 ;  /* 0x4b8000001919e820 */ /* 0x000fc40000400000 */
[----:B------:R-:W-:Y:S01]  /*03f0*/  @!P6 FMUL R20, R20, 16777216 ;  /* 0x4b8000001414e820 */ /* 0x000fe20000400000 */
[----:B0-----:R-:W-:-:S04]  /*0400*/  IMAD.WIDE R2, R0, 0x4, R2 ;  /* 0x0000000400027825 */ /* 0x001fc800078e0202 */
[----:B------:R-:W-:Y:S01]  /*0410*/  @P4 FMUL R26, R26, 0.25 ;  /* 0x3e8000001a1a4820 */ /* 0x000fe20000400000 */
[----:B-1----:R-:W-:Y:S01]  /*0420*/  FMUL R21, R24, R21 ;  /* 0x0000001518157220 */ /* 0x002fe20000400000 */
[----:B------:R-:W0:Y:S01]  /*0430*/  MUFU.RCP R25, R25 ;  /* 0x0000001900197308 */ /* 0x000e220000001000 */
[----:B------:R-:W-:Y:S01]  /*0440*/  @!P0 FMUL R17, R17, 16777216 ;  /* 0x4b80000011118820 */ /* 0x000fe20000400000 */
[----:B------:R-:W-:Y:S01]  /*0450*/  @!P0 FMUL R26, R26, 16777216 ;  /* 0x4b8000001a1a8820 */ /* 0x000fe20000400000 */
[----:B------:R-:W-:Y:S01]  /*0460*/  FMUL R21, R21, R14 ;  /* 0x0000000e15157220 */ /* 0x000fe20000400000 */
[----:B--2---:R-:W-:-:S04]  /*0470*/  FMUL R23, R23, R16 ;  /* 0x0000001017177220 */ /* 0x004fc80000400000 */
[----:B------:R-:W1:Y:S01]  /*0480*/  MUFU.RCP R22, R26 ;  /* 0x0000001a00167308 */ /* 0x000e620000001000 */
[----:B----4-:R-:W-:Y:S01]  /*0490*/  FFMA R6, R10, R21, R6 ;  /* 0x000000150a067223 */ /* 0x010fe20000000006 */
[----:B------:R-:W-:-:S04]  /*04a0*/  FMUL R18, R23, R18 ;  /* 0x0000001217127220 */ /* 0x000fc80000400000 */
[C---:B------:R-:W-:Y:S01]  /*04b0*/  FSETP.GEU.AND P1, PT, R6.reuse, RZ, PT ;  /* 0x000000ff0600720b */ /* 0x040fe20003f2e000 */
[----:B0-----:R-:W-:Y:S01]  /*04c0*/  FMUL R25, R25, R20 ;  /* 0x0000001419197220 */ /* 0x001fe20000400000 */
[----:B------:R-:W-:Y:S02]  /*04d0*/  FFMA R7, R11, R18, R7 ;  /* 0x000000120b077223 */ /* 0x000fe40000000007 */
[----:B------:R-:W-:Y:S01]  /*04e0*/  SEL R6, R6, RZ, P1 ;  /* 0x000000ff06067207 */ /* 0x000fe20000800000 */
[----:B------:R-:W-:Y:S02]  /*04f0*/  FMUL R25, R25, R12 ;  /* 0x0000000c19197220 */ /* 0x000fe40000400000 */
[C---:B------:R-:W-:Y:S01]  /*0500*/  FSETP.GEU.AND P0, PT, R7.reuse, RZ, PT ;  /* 0x000000ff0700720b */ /* 0x040fe20003f0e000 */
[----:B-1----:R-:W-:Y:S01]  /*0510*/  FMUL R22, R22, R17 ;  /* 0x0000001116167220 */ /* 0x002fe20000400000 */
[----:B------:R-:W-:Y:S02]  /*0520*/  FFMA R4, R8, R25, R4 ;  /* 0x0000001908047223 */ /* 0x000fe40000000004 */
[----:B------:R-:W-:Y:S01]  /*0530*/  SEL R7, R7, RZ, P0 ;  /* 0x000000ff07077207 */ /* 0x000fe20000000000 */
[----:B------:R-:W-:-:S02]  /*0540*/  FMUL R22, R22, R13 ;  /* 0x0000000d16167220 */ /* 0x000fc40000400000 */
[C---:B------:R-:W-:Y:S02]  /*0550*/  FSETP.GEU.AND P3, PT, R4.reuse, RZ, PT ;  /* 0x000000ff0400720b */ /* 0x040fe40003f6e000 */
[----:B------:R-:W-:Y:S02]  /*0560*/  FFMA R5, R9, R22, R5 ;  /* 0x0000001609057223 */ /* 0x000fe40000000005 */
[----:B------:R-:W-:-:S03]  /*0570*/  SEL R4, R4, RZ, P3 ;  /* 0x000000ff04047207 */ /* 0x000fc60001800000 */
[----:B------:R-:W-:-:S04]  /*0580*/  FSETP.GEU.AND P2, PT, R5, RZ, PT ;  /* 0x000000ff0500720b */ /* 0x000fc80003f4e000 */
[----:B------:R-:W-:-:S05]  /*0590*/  SEL R5, R5, RZ, P2 ;  /* 0x000000ff05057207 */ /* 0x000fca0001000000 */
[----:B------:R-:W-:Y:S01]  /*05a0*/  STG.E.128 desc[UR4][R2.64], R4 ;  /* 0x0000000402007986 */ /* 0x000fe2000c101d04 */
[----:B------:R-:W-:Y:S05]  /*05b0*/  EXIT ;  /* 0x000000000000794d */ /* 0x000fea0003800000 */
.L_x_0:
[----:B------:R-:W-:-:S00]  /*05c0*/  BRA `(.L_x_0) ;  /* 0xfffffffc00fc7947 */ /* 0x000fc0000383ffff */
[----:B------:R-:W-:-:S00]  /*05d0*/  NOP ;  /* 0x0000000000007918 */ /* 0x000fc00000000000 */
        /* <DEDUP_REMOVED lines=10> */
.L_x_1:


//--------------------- .nv.global.init           --------------------------
	.section	.nv.global.init,"aw",@progbits
.nv.global.init:
	.type		_$_str,@object
	.size		_$_str,(_$_str_$_2 - _$_str)
_$_str:
        /*0000*/ 	.byte	0x5f, 0x5f, 0x43, 0x55, 0x44, 0x41, 0x5f, 0x46, 0x54, 0x5a, 0x00
	.type		_$_str_$_2,@object
	.size		_$_str_$_2,(.L_1 - _$_str_$_2)
_$_str_$_2:
        /*000b*/ 	.byte	0x5f, 0x5f, 0x43, 0x55, 0x44, 0x41, 0x5f, 0x50, 0x52, 0x45, 0x43, 0x5f, 0x53, 0x51, 0x52, 0x54
        /*001b*/ 	.byte	0x00
.L_1:


//--------------------- .nv.constant0.triton_poi_fused__native_batch_norm_legit_no_training_relu_15 --------------------------
	.section	.nv.constant0.triton_poi_fused__native_batch_norm_legit_no_training_relu_15,"a",@progbits
	.sectionflags	@""
	.align	4
.nv.constant0.triton_poi_fused__native_batch_norm_legit_no_training_relu_15:
	.zero		580
